//
// Generated by NVIDIA NVVM Compiler
//
// Compiler Build ID: CL-36424714
// Cuda compilation tools, release 13.0, V13.0.88
// Based on NVVM 20.0.0
//

.version 9.0
.target sm_100
.address_size 64

	// .globl	_Z9addKernelPiS_S_i

.visible .entry _Z9addKernelPiS_S_i(
	.param .u64 .ptr .align 1 _Z9addKernelPiS_S_i_param_0,
	.param .u64 .ptr .align 1 _Z9addKernelPiS_S_i_param_1,
	.param .u64 .ptr .align 1 _Z9addKernelPiS_S_i_param_2,
	.param .u32 _Z9addKernelPiS_S_i_param_3
)
{
	.reg .pred 	%p<2>;
	.reg .b32 	%r<9>;
	.reg .b64 	%rd<11>;

	ld.param.u64 	%rd1, [_Z9addKernelPiS_S_i_param_0];
	ld.param.u64 	%rd2, [_Z9addKernelPiS_S_i_param_1];
	ld.param.u64 	%rd3, [_Z9addKernelPiS_S_i_param_2];
	ld.param.u32 	%r2, [_Z9addKernelPiS_S_i_param_3];
	mov.u32 	%r3, %ctaid.x;
	mov.u32 	%r4, %ntid.x;
	mov.u32 	%r5, %tid.x;
	mad.lo.s32 	%r1, %r3, %r4, %r5;
	setp.ge.s32 	%p1, %r1, %r2;
	@%p1 bra 	$L__BB0_2;
	cvta.to.global.u64 	%rd4, %rd1;
	cvta.to.global.u64 	%rd5, %rd2;
	cvta.to.global.u64 	%rd6, %rd3;
	mul.wide.s32 	%rd7, %r1, 4;
	add.s64 	%rd8, %rd4, %rd7;
	ld.global.u32 	%r6, [%rd8];
	add.s64 	%rd9, %rd5, %rd7;
	ld.global.u32 	%r7, [%rd9];
	add.s32 	%r8, %r7, %r6;
	add.s64 	%rd10, %rd6, %rd7;
	st.global.u32 	[%rd10], %r8;
$L__BB0_2:
	ret;

}


// ===== COMPILED SASS (sm_100) =====

	.target	sm_100

	.elftype	@"ET_EXEC"


//--------------------- .note.nv.tkinfo           --------------------------
	.section	.note.nv.tkinfo,"",@"SHT_NOTE"
	.sectionflags	@"SHF_NOTE_NV_TKINFO"
	.tkinfo
        /*0018*/ 	.word	0x00000002
        /*0030*/ 	.string	""
        /*0030*/ 	.string	"ptxas"
        /*0030*/ 	.string	"Cuda compilation tools, release 13.0, V13.0.88"
        /*0030*/ 	.string	"Build cuda_13.0.r13.0/compiler.36424714_0"
        /*0030*/ 	.string	"-arch sm_100 -m 64 "



//--------------------- .note.nv.cuinfo           --------------------------
	.section	.note.nv.cuinfo,"",@"SHT_NOTE"
	.sectionflags	@"SHF_NOTE_NV_CUINFO"
        /*0018*/ 	.short	0x0002
        /*001a*/ 	.short	0x0064
        /*001c*/ 	.short	0x0082
	.zero		2


//--------------------- .nv.info                  --------------------------
	.section	.nv.info,"",@"SHT_CUDA_INFO"
	.align	4


	//----- nvinfo : EIATTR_REGCOUNT
	.align		4
        /*0000*/ 	.byte	0x04, 0x2f
        /*0002*/ 	.short	(.L_1 - .L_0)
	.align		4
.L_0:
        /*0004*/ 	.word	index@(_Z9addKernelPiS_S_i)
        /*0008*/ 	.word	0x0000000c


	//----- nvinfo : EIATTR_FRAME_SIZE
	.align		4
.L_1:
        /*000c*/ 	.byte	0x04, 0x11
        /*000e*/ 	.short	(.L_3 - .L_2)
	.align		4
.L_2:
        /*0010*/ 	.word	index@(_Z9addKernelPiS_S_i)
        /*0014*/ 	.word	0x00000000


	//----- nvinfo : EIATTR_MIN_STACK_SIZE
	.align		4
.L_3:
        /*0018*/ 	.byte	0x04, 0x12
        /*001a*/ 	.short	(.L_5 - .L_4)
	.align		4
.L_4:
        /*001c*/ 	.word	index@(_Z9addKernelPiS_S_i)
        /*0020*/ 	.word	0x00000000
.L_5:


//--------------------- .nv.compat                --------------------------
	.section	.nv.compat,"",@"SHT_CUDA_COMPAT_INFO"
	.align	4
        /*0000*/ 	.byte	0x02, 0x09, 0x00, 0x00, 0x02, 0x02, 0x01, 0x00, 0x02, 0x05, 0x05, 0x00, 0x03, 0x07, 0x01, 0x01
        /*0010*/ 	.byte	0x02, 0x03, 0x00, 0x00, 0x02, 0x06, 0x01, 0x00, 0x04, 0x0b, 0x08, 0x00, 0x09, 0x00, 0x00, 0x00
        /*0020*/ 	.byte	0x00, 0x00, 0x00, 0x00


//--------------------- .nv.info._Z9addKernelPiS_S_i --------------------------
	.section	.nv.info._Z9addKernelPiS_S_i,"",@"SHT_CUDA_INFO"
	.sectionflags	@""
	.align	4


	//----- nvinfo : EIATTR_CUDA_API_VERSION
	.align		4
        /*0000*/ 	.byte	0x04, 0x37
        /*0002*/ 	.short	(.L_7 - .L_6)
.L_6:
        /*0004*/ 	.word	0x00000082


	//----- nvinfo : EIATTR_KPARAM_INFO
	.align		4
.L_7:
        /*0008*/ 	.byte	0x04, 0x17
        /*000a*/ 	.short	(.L_9 - .L_8)
.L_8:
        /*000c*/ 	.word	0x00000000
        /*0010*/ 	.short	0x0003
        /*0012*/ 	.short	0x0018
        /*0014*/ 	.byte	0x00, 0xf0, 0x11, 0x00


	//----- nvinfo : EIATTR_KPARAM_INFO
	.align		4
.L_9:
        /*0018*/ 	.byte	0x04, 0x17
        /*001a*/ 	.short	(.L_11 - .L_10)
.L_10:
        /*001c*/ 	.word	0x00000000
        /*0020*/ 	.short	0x0002
        /*0022*/ 	.short	0x0010
        /*0024*/ 	.byte	0x00, 0xf5, 0x21, 0x00


	//----- nvinfo : EIATTR_KPARAM_INFO
	.align		4
.L_11:
        /*0028*/ 	.byte	0x04, 0x17
        /*002a*/ 	.short	(.L_13 - .L_12)
.L_12:
        /*002c*/ 	.word	0x00000000
        /*0030*/ 	.short	0x0001
        /*0032*/ 	.short	0x0008
        /*0034*/ 	.byte	0x00, 0xf5, 0x21, 0x00


	//----- nvinfo : EIATTR_KPARAM_INFO
	.align		4
.L_13:
        /*0038*/ 	.byte	0x04, 0x17
        /*003a*/ 	.short	(.L_15 - .L_14)
.L_14:
        /*003c*/ 	.word	0x00000000
        /*0040*/ 	.short	0x0000
        /*0042*/ 	.short	0x0000
        /*0044*/ 	.byte	0x00, 0xf5, 0x21, 0x00


	//----- nvinfo : EIATTR_SPARSE_MMA_MASK
	.align		4
.L_15:
        /*0048*/ 	.byte	0x03, 0x50
        /*004a*/ 	.short	0x0000


	//----- nvinfo : EIATTR_MAXREG_COUNT
	.align		4
        /*004c*/ 	.byte	0x03, 0x1b
        /*004e*/ 	.short	0x00ff


	//----- nvinfo : EIATTR_MERCURY_ISA_VERSION
	.align		4
        /*0050*/ 	.byte	0x03, 0x5f
        /*0052*/ 	.short	0x0101


	//----- nvinfo : EIATTR_VRC_CTA_INIT_COUNT
	.align		4
        /*0054*/ 	.byte	0x02, 0x4a
	.zero		1
	.zero		1


	//----- nvinfo : EIATTR_EXIT_INSTR_OFFSETS
	.align		4
        /*0058*/ 	.byte	0x04, 0x1c
        /*005a*/ 	.short	(.L_17 - .L_16)


	//   ....[0]....
.L_16:
        /*005c*/ 	.word	0x00000070


	//   ....[1]....
        /*0060*/ 	.word	0x00000130


	//----- nvinfo : EIATTR_CBANK_PARAM_SIZE
	.align		4
.L_17:
        /*0064*/ 	.byte	0x03, 0x19
        /*0066*/ 	.short	0x001c


	//----- nvinfo : EIATTR_PARAM_CBANK
	.align		4
        /*0068*/ 	.byte	0x04, 0x0a
        /*006a*/ 	.short	(.L_19 - .L_18)
	.align		4
.L_18:
        /*006c*/ 	.word	index@(.nv.constant0._Z9addKernelPiS_S_i)
        /*0070*/ 	.short	0x0380
        /*0072*/ 	.short	0x001c


	//----- nvinfo : EIATTR_SW_WAR
	.align		4
.L_19:
        /*0074*/ 	.byte	0x04, 0x36
        /*0076*/ 	.short	(.L_21 - .L_20)
.L_20:
        /*0078*/ 	.word	0x00000008
.L_21:


//--------------------- .nv.callgraph             --------------------------
	.section	.nv.callgraph,"",@"SHT_CUDA_CALLGRAPH"
	.align	4
	.sectionentsize	8
	.align		4
        /*0000*/ 	.word	0x00000000
	.align		4
        /*0004*/ 	.word	0xffffffff
	.align		4
        /*0008*/ 	.word	0x00000000
	.align		4
        /*000c*/ 	.word	0xfffffffe
	.align		4
        /*0010*/ 	.word	0x00000000
	.align		4
        /*0014*/ 	.word	0xfffffffd
	.align		4
        /*0018*/ 	.word	0x00000000
	.align		4
        /*001c*/ 	.word	0xfffffffc


//--------------------- .text._Z9addKernelPiS_S_i --------------------------
	.section	.text._Z9addKernelPiS_S_i,"ax",@progbits
	.align	128
        .global         _Z9addKernelPiS_S_i
        .type           _Z9addKernelPiS_S_i,@function
        .size           _Z9addKernelPiS_S_i,(.L_x_1 - _Z9addKernelPiS_S_i)
        .other          _Z9addKernelPiS_S_i,@"STO_CUDA_ENTRY STV_DEFAULT"
_Z9addKernelPiS_S_i:
.text._Z9addKernelPiS_S_i:
[----:B------:R-:W-:Y:S01]  /*0000*/  LDC R1, c[0x0][0x37c] ;  /* 0x0000df00ff017b82 */ /* 0x000fe20000000800 */
[----:B------:R-:W0:Y:S07]  /*0010*/  S2R R0, SR_TID.X ;  /* 0x0000000000007919 */ /* 0x000e2e0000002100 */
[----:B------:R-:W0:Y:S01]  /*0020*/  S2UR UR4, SR_CTAID.X ;  /* 0x00000000000479c3 */ /* 0x000e220000002500 */
[----:B------:R-:W1:Y:S07]  /*0030*/  LDCU UR5, c[0x0][0x398] ;  /* 0x00007300ff0577ac */ /* 0x000e6e0008000800 */
[----:B------:R-:W0:Y:S02]  /*0040*/  LDC R9, c[0x0][0x360] ;  /* 0x0000d800ff097b82 */ /* 0x000e240000000800 */
[----:B0-----:R-:W-:-:S05]  /*0050*/  IMAD R9, R9, UR4, R0 ;  /* 0x0000000409097c24 */ /* 0x001fca000f8e0200 */
[----:B-1----:R-:W-:-:S13]  /*0060*/  ISETP.GE.AND P0, PT, R9, UR5, PT ;  /* 0x0000000509007c0c */ /* 0x002fda000bf06270 */
[----:B------:R-:W-:Y:S05]  /*0070*/  @P0 EXIT ;  /* 0x000000000000094d */ /* 0x000fea0003800000 */
[----:B------:R-:W0:Y:S01]  /*0080*/  LDC.64 R2, c[0x0][0x380] ;  /* 0x0000e000ff027b82 */ /* 0x000e220000000a00 */
[----:B------:R-:W1:Y:S07]  /*0090*/  LDCU.64 UR4, c[0x0][0x358] ;  /* 0x00006b00ff0477ac */ /* 0x000e6e0008000a00 */
[----:B------:R-:W2:Y:S08]  /*00a0*/  LDC.64 R4, c[0x0][0x388] ;  /* 0x0000e200ff047b82 */ /* 0x000eb00000000a00 */
[----:B------:R-:W3:Y:S01]  /*00b0*/  LDC.64 R6, c[0x0][0x390] ;  /* 0x0000e400ff067b82 */ /* 0x000ee20000000a00 */
[----:B0-----:R-:W-:-:S06]  /*00c0*/  IMAD.WIDE R2, R9, 0x4, R2 ;  /* 0x0000000409027825 */ /* 0x001fcc00078e0202 */
[----:B-1----:R-:W4:Y:S01]  /*00d0*/  LDG.E R2, desc[UR4][R2.64] ;  /* 0x0000000402027981 */ /* 0x002f22000c1e1900 */
[----:B--2---:R-:W-:-:S06]  /*00e0*/  IMAD.WIDE R4, R9, 0x4, R4 ;  /* 0x0000000409047825 */ /* 0x004fcc00078e0204 */
[----:B------:R-:W4:Y:S01]  /*00f0*/  LDG.E R5, desc[UR4][R4.64] ;  /* 0x0000000404057981 */ /* 0x000f22000c1e1900 */
[----:B---3--:R-:W-:Y:S01]  /*0100*/  IMAD.WIDE R6, R9, 0x4, R6 ;  /* 0x0000000409067825 */ /* 0x008fe200078e0206 */
[----:B----4-:R-:W-:-:S05]  /*0110*/  IADD3 R9, PT, PT, R2, R5, RZ ;  /* 0x0000000502097210 */ /* 0x010fca0007ffe0ff */
[----:B------:R-:W-:Y:S01]  /*0120*/  STG.E desc[UR4][R6.64], R9 ;  /* 0x0000000906007986 */ /* 0x000fe2000c101904 */
[----:B------:R-:W-:Y:S05]  /*0130*/  EXIT ;  /* 0x000000000000794d */ /* 0x000fea0003800000 */
.L_x_0:
[----:B------:R-:W-:-:S00]  /*0140*/  BRA `(.L_x_0) ;  /* 0xfffffffc00fc7947 */ /* 0x000fc0000383ffff */
[----:B------:R-:W-:-:S00]  /*0150*/  NOP ;  /* 0x0000000000007918 */ /* 0x000fc00000000000 */
        /* <DEDUP_REMOVED lines=10> */
.L_x_1:


//--------------------- .nv.shared.reserved.0     --------------------------
	.section	.nv.shared.reserved.0,"aw",@nobits
	.weak		__nv_reservedSMEM_offset_0_alias
	.size		__nv_reservedSMEM_offset_0_alias, 0, 64
	.other		__nv_reservedSMEM_offset_0_alias,@"STO_CUDA_RESERVED_SHARED STV_DEFAULT"
__nv_reservedSMEM_offset_0_alias:
	.zero		0
	.zero		64


//--------------------- .nv.constant0._Z9addKernelPiS_S_i --------------------------
	.section	.nv.constant0._Z9addKernelPiS_S_i,"a",@progbits
	.sectionflags	@""
	.align	4
.nv.constant0._Z9addKernelPiS_S_i:
	.zero		924


//--------------------- SYMBOLS --------------------------

	.type		.nv.reservedSmem.offset0,@object
	.size		.nv.reservedSmem.offset0,0x4
